//
// Generated by NVIDIA NVVM Compiler
//
// Compiler Build ID: CL-36424714
// Cuda compilation tools, release 13.0, V13.0.88
// Based on NVVM 20.0.0
//

.version 9.0
.target sm_100
.address_size 64

	// .globl	_Z7add_gpuPiS_S_i

.visible .entry _Z7add_gpuPiS_S_i(
	.param .u64 .ptr .align 1 _Z7add_gpuPiS_S_i_param_0,
	.param .u64 .ptr .align 1 _Z7add_gpuPiS_S_i_param_1,
	.param .u64 .ptr .align 1 _Z7add_gpuPiS_S_i_param_2,
	.param .u32 _Z7add_gpuPiS_S_i_param_3
)
{
	.reg .pred 	%p<2>;
	.reg .b32 	%r<9>;
	.reg .b64 	%rd<11>;

	ld.param.u64 	%rd1, [_Z7add_gpuPiS_S_i_param_0];
	ld.param.u64 	%rd2, [_Z7add_gpuPiS_S_i_param_1];
	ld.param.u64 	%rd3, [_Z7add_gpuPiS_S_i_param_2];
	ld.param.u32 	%r2, [_Z7add_gpuPiS_S_i_param_3];
	mov.u32 	%r3, %ctaid.x;
	mov.u32 	%r4, %ntid.x;
	mov.u32 	%r5, %tid.x;
	mad.lo.s32 	%r1, %r3, %r4, %r5;
	setp.ge.s32 	%p1, %r1, %r2;
	@%p1 bra 	$L__BB0_2;
	cvta.to.global.u64 	%rd4, %rd1;
	cvta.to.global.u64 	%rd5, %rd2;
	cvta.to.global.u64 	%rd6, %rd3;
	mul.wide.s32 	%rd7, %r1, 4;
	add.s64 	%rd8, %rd4, %rd7;
	ld.global.u32 	%r6, [%rd8];
	add.s64 	%rd9, %rd5, %rd7;
	ld.global.u32 	%r7, [%rd9];
	add.s32 	%r8, %r7, %r6;
	add.s64 	%rd10, %rd6, %rd7;
	st.global.u32 	[%rd10], %r8;
$L__BB0_2:
	ret;

}


// ===== COMPILED SASS (sm_100) =====

	.target	sm_100

	.elftype	@"ET_EXEC"


//--------------------- .note.nv.tkinfo           --------------------------
	.section	.note.nv.tkinfo,"",@"SHT_NOTE"
	.sectionflags	@"SHF_NOTE_NV_TKINFO"
	.tkinfo
        /*0018*/ 	.word	0x00000002
        /*0030*/ 	.string	""
        /*0030*/ 	.string	"ptxas"
        /*0030*/ 	.string	"Cuda compilation tools, release 13.0, V13.0.88"
        /*0030*/ 	.string	"Build cuda_13.0.r13.0/compiler.36424714_0"
        /*0030*/ 	.string	"-arch sm_100 -m 64 "



//--------------------- .note.nv.cuinfo           --------------------------
	.section	.note.nv.cuinfo,"",@"SHT_NOTE"
	.sectionflags	@"SHF_NOTE_NV_CUINFO"
        /*0018*/ 	.short	0x0002
        /*001a*/ 	.short	0x0064
        /*001c*/ 	.short	0x0082
	.zero		2


//--------------------- .nv.info                  --------------------------
	.section	.nv.info,"",@"SHT_CUDA_INFO"
	.align	4


	//----- nvinfo : EIATTR_REGCOUNT
	.align		4
        /*0000*/ 	.byte	0x04, 0x2f
        /*0002*/ 	.short	(.L_1 - .L_0)
	.align		4
.L_0:
        /*0004*/ 	.word	index@(_Z7add_gpuPiS_S_i)
        /*0008*/ 	.word	0x0000000c


	//----- nvinfo : EIATTR_FRAME_SIZE
	.align		4
.L_1:
        /*000c*/ 	.byte	0x04, 0x11
        /*000e*/ 	.short	(.L_3 - .L_2)
	.align		4
.L_2:
        /*0010*/ 	.word	index@(_Z7add_gpuPiS_S_i)
        /*0014*/ 	.word	0x00000000


	//----- nvinfo : EIATTR_MIN_STACK_SIZE
	.align		4
.L_3:
        /*0018*/ 	.byte	0x04, 0x12
        /*001a*/ 	.short	(.L_5 - .L_4)
	.align		4
.L_4:
        /*001c*/ 	.word	index@(_Z7add_gpuPiS_S_i)
        /*0020*/ 	.word	0x00000000
.L_5:


//--------------------- .nv.compat                --------------------------
	.section	.nv.compat,"",@"SHT_CUDA_COMPAT_INFO"
	.align	4
        /*0000*/ 	.byte	0x02, 0x09, 0x00, 0x00, 0x02, 0x02, 0x01, 0x00, 0x02, 0x05, 0x05, 0x00, 0x03, 0x07, 0x01, 0x01
        /*0010*/ 	.byte	0x02, 0x03, 0x00, 0x00, 0x02, 0x06, 0x01, 0x00, 0x04, 0x0b, 0x08, 0x00, 0x09, 0x00, 0x00, 0x00
        /*0020*/ 	.byte	0x00, 0x00, 0x00, 0x00


//--------------------- .nv.info._Z7add_gpuPiS_S_i --------------------------
	.section	.nv.info._Z7add_gpuPiS_S_i,"",@"SHT_CUDA_INFO"
	.sectionflags	@""
	.align	4


	//----- nvinfo : EIATTR_CUDA_API_VERSION
	.align		4
        /*0000*/ 	.byte	0x04, 0x37
        /*0002*/ 	.short	(.L_7 - .L_6)
.L_6:
        /*0004*/ 	.word	0x00000082


	//----- nvinfo : EIATTR_KPARAM_INFO
	.align		4
.L_7:
        /*0008*/ 	.byte	0x04, 0x17
        /*000a*/ 	.short	(.L_9 - .L_8)
.L_8:
        /*000c*/ 	.word	0x00000000
        /*0010*/ 	.short	0x0003
        /*0012*/ 	.short	0x0018
        /*0014*/ 	.byte	0x00, 0xf0, 0x11, 0x00


	//----- nvinfo : EIATTR_KPARAM_INFO
	.align		4
.L_9:
        /*0018*/ 	.byte	0x04, 0x17
        /*001a*/ 	.short	(.L_11 - .L_10)
.L_10:
        /*001c*/ 	.word	0x00000000
        /*0020*/ 	.short	0x0002
        /*0022*/ 	.short	0x0010
        /*0024*/ 	.byte	0x00, 0xf5, 0x21, 0x00


	//----- nvinfo : EIATTR_KPARAM_INFO
	.align		4
.L_11:
        /*0028*/ 	.byte	0x04, 0x17
        /*002a*/ 	.short	(.L_13 - .L_12)
.L_12:
        /*002c*/ 	.word	0x00000000
        /*0030*/ 	.short	0x0001
        /*0032*/ 	.short	0x0008
        /*0034*/ 	.byte	0x00, 0xf5, 0x21, 0x00


	//----- nvinfo : EIATTR_KPARAM_INFO
	.align		4
.L_13:
        /*0038*/ 	.byte	0x04, 0x17
        /*003a*/ 	.short	(.L_15 - .L_14)
.L_14:
        /*003c*/ 	.word	0x00000000
        /*0040*/ 	.short	0x0000
        /*0042*/ 	.short	0x0000
        /*0044*/ 	.byte	0x00, 0xf5, 0x21, 0x00


	//----- nvinfo : EIATTR_SPARSE_MMA_MASK
	.align		4
.L_15:
        /*0048*/ 	.byte	0x03, 0x50
        /*004a*/ 	.short	0x0000


	//----- nvinfo : EIATTR_MAXREG_COUNT
	.align		4
        /*004c*/ 	.byte	0x03, 0x1b
        /*004e*/ 	.short	0x00ff


	//----- nvinfo : EIATTR_MERCURY_ISA_VERSION
	.align		4
        /*0050*/ 	.byte	0x03, 0x5f
        /*0052*/ 	.short	0x0101


	//----- nvinfo : EIATTR_VRC_CTA_INIT_COUNT
	.align		4
        /*0054*/ 	.byte	0x02, 0x4a
	.zero		1
	.zero		1


	//----- nvinfo : EIATTR_EXIT_INSTR_OFFSETS
	.align		4
        /*0058*/ 	.byte	0x04, 0x1c
        /*005a*/ 	.short	(.L_17 - .L_16)


	//   ....[0]....
.L_16:
        /*005c*/ 	.word	0x00000070


	//   ....[1]....
        /*0060*/ 	.word	0x00000130


	//----- nvinfo : EIATTR_CBANK_PARAM_SIZE
	.align		4
.L_17:
        /*0064*/ 	.byte	0x03, 0x19
        /*0066*/ 	.short	0x001c


	//----- nvinfo : EIATTR_PARAM_CBANK
	.align		4
        /*0068*/ 	.byte	0x04, 0x0a
        /*006a*/ 	.short	(.L_19 - .L_18)
	.align		4
.L_18:
        /*006c*/ 	.word	index@(.nv.constant0._Z7add_gpuPiS_S_i)
        /*0070*/ 	.short	0x0380
        /*0072*/ 	.short	0x001c


	//----- nvinfo : EIATTR_SW_WAR
	.align		4
.L_19:
        /*0074*/ 	.byte	0x04, 0x36
        /*0076*/ 	.short	(.L_21 - .L_20)
.L_20:
        /*0078*/ 	.word	0x00000008
.L_21:


//--------------------- .nv.callgraph             --------------------------
	.section	.nv.callgraph,"",@"SHT_CUDA_CALLGRAPH"
	.align	4
	.sectionentsize	8
	.align		4
        /*0000*/ 	.word	0x00000000
	.align		4
        /*0004*/ 	.word	0xffffffff
	.align		4
        /*0008*/ 	.word	0x00000000
	.align		4
        /*000c*/ 	.word	0xfffffffe
	.align		4
        /*0010*/ 	.word	0x00000000
	.align		4
        /*0014*/ 	.word	0xfffffffd
	.align		4
        /*0018*/ 	.word	0x00000000
	.align		4
        /*001c*/ 	.word	0xfffffffc


//--------------------- .text._Z7add_gpuPiS_S_i   --------------------------
	.section	.text._Z7add_gpuPiS_S_i,"ax",@progbits
	.align	128
        .global         _Z7add_gpuPiS_S_i
        .type           _Z7add_gpuPiS_S_i,@function
        .size           _Z7add_gpuPiS_S_i,(.L_x_1 - _Z7add_gpuPiS_S_i)
        .other          _Z7add_gpuPiS_S_i,@"STO_CUDA_ENTRY STV_DEFAULT"
_Z7add_gpuPiS_S_i:
.text._Z7add_gpuPiS_S_i:
[----:B------:R-:W-:Y:S01]  /*0000*/  LDC R1, c[0x0][0x37c] ;  /* 0x0000df00ff017b82 */ /* 0x000fe20000000800 */
[----:B------:R-:W0:Y:S07]  /*0010*/  S2R R0, SR_TID.X ;  /* 0x0000000000007919 */ /* 0x000e2e0000002100 */
[----:B------:R-:W0:Y:S01]  /*0020*/  S2UR UR4, SR_CTAID.X ;  /* 0x00000000000479c3 */ /* 0x000e220000002500 */
[----:B------:R-:W1:Y:S07]  /*0030*/  LDCU UR5, c[0x0][0x398] ;  /* 0x00007300ff0577ac */ /* 0x000e6e0008000800 */
[----:B------:R-:W0:Y:S02]  /*0040*/  LDC R9, c[0x0][0x360] ;  /* 0x0000d800ff097b82 */ /* 0x000e240000000800 */
[----:B0-----:R-:W-:-:S05]  /*0050*/  IMAD R9, R9, UR4, R0 ;  /* 0x0000000409097c24 */ /* 0x001fca000f8e0200 */
[----:B-1----:R-:W-:-:S13]  /*0060*/  ISETP.GE.AND P0, PT, R9, UR5, PT ;  /* 0x0000000509007c0c */ /* 0x002fda000bf06270 */
[----:B------:R-:W-:Y:S05]  /*0070*/  @P0 EXIT ;  /* 0x000000000000094d */ /* 0x000fea0003800000 */
[----:B------:R-:W0:Y:S01]  /*0080*/  LDC.64 R2, c[0x0][0x380] ;  /* 0x0000e000ff027b82 */ /* 0x000e220000000a00 */
[----:B------:R-:W1:Y:S07]  /*0090*/  LDCU.64 UR4, c[0x0][0x358] ;  /* 0x00006b00ff0477ac */ /* 0x000e6e0008000a00 */
[----:B------:R-:W2:Y:S08]  /*00a0*/  LDC.64 R4, c[0x0][0x388] ;  /* 0x0000e200ff047b82 */ /* 0x000eb00000000a00 */
[----:B------:R-:W3:Y:S01]  /*00b0*/  LDC.64 R6, c[0x0][0x390] ;  /* 0x0000e400ff067b82 */ /* 0x000ee20000000a00 */
[----:B0-----:R-:W-:-:S06]  /*00c0*/  IMAD.WIDE R2, R9, 0x4, R2 ;  /* 0x0000000409027825 */ /* 0x001fcc00078e0202 */
[----:B-1----:R-:W4:Y:S01]  /*00d0*/  LDG.E R2, desc[UR4][R2.64] ;  /* 0x0000000402027981 */ /* 0x002f22000c1e1900 */
[----:B--2---:R-:W-:-:S06]  /*00e0*/  IMAD.WIDE R4, R9, 0x4, R4 ;  /* 0x0000000409047825 */ /* 0x004fcc00078e0204 */
[----:B------:R-:W4:Y:S01]  /*00f0*/  LDG.E R5, desc[UR4][R4.64] ;  /* 0x0000000404057981 */ /* 0x000f22000c1e1900 */
[----:B---3--:R-:W-:Y:S01]  /*0100*/  IMAD.WIDE R6, R9, 0x4, R6 ;  /* 0x0000000409067825 */ /* 0x008fe200078e0206 */
[----:B----4-:R-:W-:-:S05]  /*0110*/  IADD3 R9, PT, PT, R2, R5, RZ ;  /* 0x0000000502097210 */ /* 0x010fca0007ffe0ff */
[----:B------:R-:W-:Y:S01]  /*0120*/  STG.E desc[UR4][R6.64], R9 ;  /* 0x0000000906007986 */ /* 0x000fe2000c101904 */
[----:B------:R-:W-:Y:S05]  /*0130*/  EXIT ;  /* 0x000000000000794d */ /* 0x000fea0003800000 */
.L_x_0:
[----:B------:R-:W-:-:S00]  /*0140*/  BRA `(.L_x_0) ;  /* 0xfffffffc00fc7947 */ /* 0x000fc0000383ffff */
[----:B------:R-:W-:-:S00]  /*0150*/  NOP ;  /* 0x0000000000007918 */ /* 0x000fc00000000000 */
        /* <DEDUP_REMOVED lines=10> */
.L_x_1:


//--------------------- .nv.shared.reserved.0     --------------------------
	.section	.nv.shared.reserved.0,"aw",@nobits
	.weak		__nv_reservedSMEM_offset_0_alias
	.size		__nv_reservedSMEM_offset_0_alias, 0, 64
	.other		__nv_reservedSMEM_offset_0_alias,@"STO_CUDA_RESERVED_SHARED STV_DEFAULT"
__nv_reservedSMEM_offset_0_alias:
	.zero		0
	.zero		64


//--------------------- .nv.constant0._Z7add_gpuPiS_S_i --------------------------
	.section	.nv.constant0._Z7add_gpuPiS_S_i,"a",@progbits
	.sectionflags	@""
	.align	4
.nv.constant0._Z7add_gpuPiS_S_i:
	.zero		924


//--------------------- SYMBOLS --------------------------

	.type		.nv.reservedSmem.offset0,@object
	.size		.nv.reservedSmem.offset0,0x4
